	.target	sm_90a

	.elftype	@"ET_EXEC"


//--------------------- .note.nv.tkinfo           --------------------------
	.section	.note.nv.tkinfo,"",@"SHT_NOTE"
	.sectionflags	@"SHF_NOTE_NV_TKINFO"
	.tkinfo
        /*0018*/ 	.word	0x00000002
        /*0030*/ 	.string	""
        /*0030*/ 	.string	"ptxas"
        /*0030*/ 	.string	"Cuda compilation tools, release 13.0, V13.0.88"
        /*0030*/ 	.string	"Build cuda_13.0.r13.0/compiler.36424714_0"
        /*0030*/ 	.string	"-v  -suppress-debug-info  -lineinfo  -arch sm_90a "



//--------------------- .note.nv.cuinfo           --------------------------
	.section	.note.nv.cuinfo,"",@"SHT_NOTE"
	.sectionflags	@"SHF_NOTE_NV_CUINFO"
        /*0018*/ 	.short	0x0002
        /*001a*/ 	.short	0x005a
        /*001c*/ 	.short	0x0082
	.zero		2


//--------------------- .nv.info                  --------------------------
	.section	.nv.info,"",@"SHT_CUDA_INFO"
	.align	4


	//----- nvinfo : EIATTR_REGCOUNT
	.align		4
        /*0000*/ 	.byte	0x04, 0x2f
        /*0002*/ 	.short	(.L_1 - .L_0)
	.align		4
.L_0:
        /*0004*/ 	.word	index@(gluon_mma)
        /*0008*/ 	.word	0x000000a4


	//----- nvinfo : EIATTR_FRAME_SIZE
	.align		4
.L_1:
        /*000c*/ 	.byte	0x04, 0x11
        /*000e*/ 	.short	(.L_3 - .L_2)
	.align		4
.L_2:
        /*0010*/ 	.word	index@(gluon_mma)
        /*0014*/ 	.word	0x00000000


	//----- nvinfo : EIATTR_MIN_STACK_SIZE
	.align		4
.L_3:
        /*0018*/ 	.byte	0x04, 0x12
        /*001a*/ 	.short	(.L_5 - .L_4)
	.align		4
.L_4:
        /*001c*/ 	.word	index@(gluon_mma)
        /*0020*/ 	.word	0x00000000
.L_5:


//--------------------- .nv.compat                --------------------------
	.section	.nv.compat,"",@"SHT_CUDA_COMPAT_INFO"
	.align	4
        /*0000*/ 	.byte	0x02, 0x09, 0x01, 0x00, 0x02, 0x02, 0x04, 0x00, 0x02, 0x05, 0x05, 0x00, 0x03, 0x07, 0x01, 0x01
        /*0010*/ 	.byte	0x02, 0x03, 0x00, 0x00, 0x02, 0x06, 0x01, 0x00, 0x04, 0x0b, 0x08, 0x00, 0x00, 0x00, 0x00, 0x00
        /*0020*/ 	.byte	0x00, 0x00, 0x00, 0x00


//--------------------- .nv.info.gluon_mma        --------------------------
	.section	.nv.info.gluon_mma,"",@"SHT_CUDA_INFO"
	.sectionflags	@""
	.align	4


	//----- nvinfo : EIATTR_CUDA_API_VERSION
	.align		4
        /*0000*/ 	.byte	0x04, 0x37
        /*0002*/ 	.short	(.L_7 - .L_6)
.L_6:
        /*0004*/ 	.word	0x00000082


	//----- nvinfo : EIATTR_KPARAM_INFO
	.align		4
.L_7:
        /*0008*/ 	.byte	0x04, 0x17
        /*000a*/ 	.short	(.L_9 - .L_8)
.L_8:
        /*000c*/ 	.word	0x00000000
        /*0010*/ 	.short	0x0004
        /*0012*/ 	.short	0x0020
        /*0014*/ 	.byte	0x00, 0xf4, 0x21, 0x00


	//----- nvinfo : EIATTR_KPARAM_INFO
	.align		4
.L_9:
        /*0018*/ 	.byte	0x04, 0x17
        /*001a*/ 	.short	(.L_11 - .L_10)
.L_10:
        /*001c*/ 	.word	0x00000000
        /*0020*/ 	.short	0x0003
        /*0022*/ 	.short	0x0018
        /*0024*/ 	.byte	0x00, 0xf4, 0x21, 0x00


	//----- nvinfo : EIATTR_KPARAM_INFO
	.align		4
.L_11:
        /*0028*/ 	.byte	0x04, 0x17
        /*002a*/ 	.short	(.L_13 - .L_12)
.L_12:
        /*002c*/ 	.word	0x00000000
        /*0030*/ 	.short	0x0002
        /*0032*/ 	.short	0x0010
        /*0034*/ 	.byte	0x00, 0xf4, 0x21, 0x00


	//----- nvinfo : EIATTR_KPARAM_INFO
	.align		4
.L_13:
        /*0038*/ 	.byte	0x04, 0x17
        /*003a*/ 	.short	(.L_15 - .L_14)
.L_14:
        /*003c*/ 	.word	0x00000000
        /*0040*/ 	.short	0x0001
        /*0042*/ 	.short	0x0008
        /*0044*/ 	.byte	0x00, 0xf4, 0x21, 0x00


	//----- nvinfo : EIATTR_KPARAM_INFO
	.align		4
.L_15:
        /*0048*/ 	.byte	0x04, 0x17
        /*004a*/ 	.short	(.L_17 - .L_16)
.L_16:
        /*004c*/ 	.word	0x00000000
        /*0050*/ 	.short	0x0000
        /*0052*/ 	.short	0x0000
        /*0054*/ 	.byte	0x00, 0xf4, 0x21, 0x00


	//----- nvinfo : EIATTR_SPARSE_MMA_MASK
	.align		4
.L_17:
        /*0058*/ 	.byte	0x03, 0x50
        /*005a*/ 	.short	0x0000


	//----- nvinfo : EIATTR_MAXREG_COUNT
	.align		4
        /*005c*/ 	.byte	0x03, 0x1b
        /*005e*/ 	.short	0x00ff


	//----- nvinfo : EIATTR_NUM_BARRIERS
	.align		4
        /*0060*/ 	.byte	0x02, 0x4c
        /*0062*/ 	.byte	0x01
	.zero		1


	//----- nvinfo : EIATTR_MERCURY_ISA_VERSION
	.align		4
        /*0064*/ 	.byte	0x03, 0x5f
        /*0066*/ 	.short	0x0101


	//----- nvinfo : EIATTR_EXIT_INSTR_OFFSETS
	.align		4
        /*0068*/ 	.byte	0x04, 0x1c
        /*006a*/ 	.short	(.L_19 - .L_18)


	//   ....[0]....
.L_18:
        /*006c*/ 	.word	0x00001d80


	//----- nvinfo : EIATTR_REQNTID
	.align		4
.L_19:
        /*0070*/ 	.byte	0x04, 0x10
        /*0072*/ 	.short	(.L_21 - .L_20)
.L_20:
        /*0074*/ 	.word	0x00000100
        /*0078*/ 	.word	0x00000001
        /*007c*/ 	.word	0x00000001


	//----- nvinfo : EIATTR_CBANK_PARAM_SIZE
	.align		4
.L_21:
        /*0080*/ 	.byte	0x03, 0x19
        /*0082*/ 	.short	0x0028


	//----- nvinfo : EIATTR_PARAM_CBANK
	.align		4
        /*0084*/ 	.byte	0x04, 0x0a
        /*0086*/ 	.short	(.L_23 - .L_22)
	.align		4
.L_22:
        /*0088*/ 	.word	index@(.nv.constant0.gluon_mma)
        /*008c*/ 	.short	0x0210
        /*008e*/ 	.short	0x0028


	//----- nvinfo : EIATTR_SW_WAR
	.align		4
.L_23:
        /*0090*/ 	.byte	0x04, 0x36
        /*0092*/ 	.short	(.L_25 - .L_24)
.L_24:
        /*0094*/ 	.word	0x00000008
.L_25:


//--------------------- .nv.callgraph             --------------------------
	.section	.nv.callgraph,"",@"SHT_CUDA_CALLGRAPH"
	.align	4
	.sectionentsize	8
	.align		4
        /*0000*/ 	.word	0x00000000
	.align		4
        /*0004*/ 	.word	0xffffffff
	.align		4
        /*0008*/ 	.word	0x00000000
	.align		4
        /*000c*/ 	.word	0xfffffffe
	.align		4
        /*0010*/ 	.word	0x00000000
	.align		4
        /*0014*/ 	.word	0xfffffffd
	.align		4
        /*0018*/ 	.word	0x00000000
	.align		4
        /*001c*/ 	.word	0xfffffffc


//--------------------- .text.gluon_mma           --------------------------
	.section	.text.gluon_mma,"ax",@progbits
	.align	128
        .global         gluon_mma
        .type           gluon_mma,@function
        .size           gluon_mma,(.L_x_1 - gluon_mma)
        .other          gluon_mma,@"STO_CUDA_ENTRY STV_DEFAULT"
gluon_mma:
.text.gluon_mma:
[----:B------:R-:W-:Y:S01]  /*0000*/  LDC R1, c[0x0][0x28] ;  /* 0x00000a00ff017b82 */ /* 0x000fe20000000800 */
[----:B------:R-:W0:Y:S07]  /*0010*/  S2R R4, SR_TID.X ;  /* 0x0000000000047919 */ /* 0x000e2e0000002100 */
[----:B------:R-:W1:Y:S01]  /*0020*/  LDC.64 R24, c[0x0][0x210] ;  /* 0x00008400ff187b82 */ /* 0x000e620000000a00 */
[----:B------:R-:W-:-:S07]  /*0030*/  ULDC.64 UR14, c[0x0][0x208] ;  /* 0x00008200000e7ab9 */ /* 0x000fce0000000a00 */
[----:B------:R-:W2:Y:S01]  /*0040*/  LDC.64 R34, c[0x0][0x218] ;  /* 0x00008600ff227b82 */ /* 0x000ea20000000a00 */
[----:B0-----:R-:W-:Y:S02]  /*0050*/  SHF.R.U32.HI R3, RZ, 0x5, R4 ;  /* 0x00000005ff037819 */ /* 0x001fe40000011604 */
[----:B------:R-:W-:Y:S02]  /*0060*/  LOP3.LUT R161, R4, 0xe0, RZ, 0xc0, !PT ;  /* 0x000000e004a17812 */ /* 0x000fe400078ec0ff */
[----:B------:R-:W-:Y:S02]  /*0070*/  SGXT.U32 R3, R3, 0x3 ;  /* 0x000000030303781a */ /* 0x000fe40000000000 */
[----:B-1----:R-:W-:Y:S02]  /*0080*/  LEA R6, P0, R161, R24, 0x1 ;  /* 0x00000018a1067211 */ /* 0x002fe400078008ff */
[C---:B------:R-:W-:Y:S02]  /*0090*/  LOP3.LUT R157, R3.reuse, 0x10, RZ, 0xfc, !PT ;  /* 0x00000010039d7812 */ /* 0x040fe400078efcff */
[----:B------:R-:W-:-:S02]  /*00a0*/  LOP3.LUT R155, R3, 0x18, RZ, 0xfc, !PT ;  /* 0x00000018039b7812 */ /* 0x000fc400078efcff */
[----:B------:R-:W-:Y:S01]  /*00b0*/  LOP3.LUT R159, R3, 0x8, RZ, 0xfc, !PT ;  /* 0x00000008039f7812 */ /* 0x000fe200078efcff */
[----:B------:R-:W-:Y:S01]  /*00c0*/  IMAD.SHL.U32 R20, R157, 0x20, RZ ;  /* 0x000000209d147824 */ /* 0x000fe200078e00ff */
[----:B------:R-:W-:Y:S02]  /*00d0*/  LOP3.LUT R153, R3, 0x20, RZ, 0xfc, !PT ;  /* 0x0000002003997812 */ /* 0x000fe400078efcff */
[----:B------:R-:W-:Y:S01]  /*00e0*/  SHF.L.U32 R22, R155, 0x5, RZ ;  /* 0x000000059b167819 */ /* 0x000fe200000006ff */
[----:B------:R-:W-:Y:S01]  /*00f0*/  IMAD.SHL.U32 R2, R159, 0x20, RZ ;  /* 0x000000209f027824 */ /* 0x000fe200078e00ff */
[-C--:B------:R-:W-:Y:S01]  /*0100*/  LEA R10, P1, R157, R24.reuse, 0x6 ;  /* 0x000000189d0a7211 */ /* 0x080fe200078230ff */
[----:B------:R-:W-:Y:S01]  /*0110*/  IMAD.SHL.U32 R26, R153, 0x20, RZ ;  /* 0x00000020991a7824 */ /* 0x000fe200078e00ff */
[----:B------:R-:W-:Y:S02]  /*0120*/  LEA R12, P2, R155, R24, 0x6 ;  /* 0x000000189b0c7211 */ /* 0x000fe400078430ff */
[----:B------:R-:W-:-:S02]  /*0130*/  LOP3.LUT R23, R3, 0x28, RZ, 0xfc, !PT ;  /* 0x0000002803177812 */ /* 0x000fc400078efcff */
[C---:B------:R-:W-:Y:S02]  /*0140*/  LOP3.LUT R21, R3.reuse, 0x30, RZ, 0xfc, !PT ;  /* 0x0000003003157812 */ /* 0x040fe400078efcff */
[----:B------:R-:W-:Y:S01]  /*0150*/  LOP3.LUT R3, R3, 0x38, RZ, 0xfc, !PT ;  /* 0x0000003803037812 */ /* 0x000fe200078efcff */
[----:B------:R-:W-:Y:S01]  /*0160*/  IMAD.SHL.U32 R28, R23, 0x20, RZ ;  /* 0x00000020171c7824 */ /* 0x000fe200078e00ff */
[----:B------:R-:W-:Y:S02]  /*0170*/  LOP3.LUT R0, R4, 0x1f, RZ, 0xc0, !PT ;  /* 0x0000001f04007812 */ /* 0x000fe400078ec0ff */
[-C--:B------:R-:W-:Y:S01]  /*0180*/  LEA.HI.X R7, R161, R25.reuse, RZ, 0x1, P0 ;  /* 0x00000019a1077211 */ /* 0x080fe200000f0cff */
[----:B------:R-:W-:Y:S01]  /*0190*/  IMAD.SHL.U32 R32, R3, 0x20, RZ ;  /* 0x0000002003207824 */ /* 0x000fe200078e00ff */
[-C--:B------:R-:W-:Y:S02]  /*01a0*/  LEA.HI.X R11, R20, R25.reuse, RZ, 0x1, P1 ;  /* 0x00000019140b7211 */ /* 0x080fe400008f0cff */
[----:B------:R-:W-:Y:S01]  /*01b0*/  LEA.HI.X R13, R22, R25, RZ, 0x1, P2 ;  /* 0x00000019160d7211 */ /* 0x000fe200010f0cff */
[----:B------:R-:W-:Y:S01]  /*01c0*/  IMAD.SHL.U32 R152, R161, 0x8, RZ ;  /* 0x00000008a1987824 */ /* 0x000fe200078e00ff */
[-C--:B------:R-:W-:Y:S01]  /*01d0*/  LEA R8, P0, R159, R24.reuse, 0x6 ;  /* 0x000000189f087211 */ /* 0x080fe200078030ff */
[----:B------:R-:W-:Y:S01]  /*01e0*/  IMAD.WIDE.U32 R10, R0, 0x2, R10 ;  /* 0x00000002000a7825 */ /* 0x000fe200078e000a */
[----:B------:R-:W-:-:S02]  /*01f0*/  LEA R14, P3, R153, R24, 0x6 ;  /* 0x00000018990e7211 */ /* 0x000fc400078630ff */
[----:B------:R-:W-:Y:S01]  /*0200*/  SHF.L.U32 R30, R21, 0x5, RZ ;  /* 0x00000005151e7819 */ /* 0x000fe200000006ff */
[C---:B------:R-:W-:Y:S01]  /*0210*/  IMAD.WIDE.U32 R12, R0.reuse, 0x2, R12 ;  /* 0x00000002000c7825 */ /* 0x040fe200078e000c */
[-C--:B------:R-:W-:Y:S01]  /*0220*/  LEA R16, P4, R23, R24.reuse, 0x6 ;  /* 0x0000001817107211 */ /* 0x080fe200078830ff */
[----:B------:R0:W3:Y:S01]  /*0230*/  LDG.E.U16 R31, desc[UR14][R10.64] ;  /* 0x0000000e0a1f7981 */ /* 0x0000e2000c1e1500 */
[-C--:B------:R-:W-:Y:S01]  /*0240*/  LEA R18, P5, R21, R24.reuse, 0x6 ;  /* 0x0000001815127211 */ /* 0x080fe200078a30ff */
[----:B------:R-:W-:Y:S01]  /*0250*/  IMAD.WIDE.U32 R6, R0, 0x2, R6 ;  /* 0x0000000200067825 */ /* 0x000fe200078e0006 */
[----:B------:R-:W-:Y:S02]  /*0260*/  LEA R24, P6, R3, R24, 0x6 ;  /* 0x0000001803187211 */ /* 0x000fe400078c30ff */
[-C--:B------:R-:W-:Y:S02]  /*0270*/  LEA.HI.X R9, R2, R25.reuse, RZ, 0x1, P0 ;  /* 0x0000001902097211 */ /* 0x080fe400000f0cff */
[----:B------:R-:W-:Y:S01]  /*0280*/  LEA.HI.X R15, R26, R25, RZ, 0x1, P3 ;  /* 0x000000191a0f7211 */ /* 0x000fe200018f0cff */
[----:B------:R-:W-:Y:S01]  /*0290*/  IMAD.SHL.U32 R20, R155, 0x100, RZ ;  /* 0x000001009b147824 */ /* 0x000fe200078e00ff */
[----:B--2---:R-:W-:-:S02]  /*02a0*/  LEA R26, P0, R161, R34, 0x4 ;  /* 0x00000022a11a7211 */ /* 0x004fc400078020ff */
[-C--:B------:R-:W-:Y:S02]  /*02b0*/  LEA.HI.X R17, R28, R25.reuse, RZ, 0x1, P4 ;  /* 0x000000191c117211 */ /* 0x080fe400020f0cff */
[-C--:B------:R-:W-:Y:S01]  /*02c0*/  LEA.HI.X R19, R30, R25.reuse, RZ, 0x1, P5 ;  /* 0x000000191e137211 */ /* 0x080fe200028f0cff */
[----:B------:R-:W-:Y:S01]  /*02d0*/  IMAD.SHL.U32 R2, R157, 0x100, RZ ;  /* 0x000001009d027824 */ /* 0x000fe200078e00ff */
[----:B------:R-:W-:Y:S01]  /*02e0*/  LEA.HI.X R25, R32, R25, RZ, 0x1, P6 ;  /* 0x0000001920197211 */ /* 0x000fe200030f0cff */
[----:B------:R-:W-:Y:S01]  /*02f0*/  IMAD.WIDE.U32 R8, R0, 0x2, R8 ;  /* 0x0000000200087825 */ /* 0x000fe200078e0008 */
[----:B------:R1:W2:Y:S01]  /*0300*/  LDG.E.U16 R32, desc[UR14][R12.64] ;  /* 0x0000000e0c207981 */ /* 0x0002a2000c1e1500 */
[----:B------:R-:W-:Y:S02]  /*0310*/  LEA.HI.X R27, R152, R35, RZ, 0x1, P0 ;  /* 0x00000023981b7211 */ /* 0x000fe400000f0cff */
[C---:B------:R-:W-:Y:S01]  /*0320*/  SHF.L.U32 R22, R159.reuse, 0x8, RZ ;  /* 0x000000089f167819 */ /* 0x040fe200000006ff */
[----:B------:R4:W5:Y:S01]  /*0330*/  LDG.E.U16 R5, desc[UR14][R6.64] ;  /* 0x0000000e06057981 */ /* 0x000962000c1e1500 */
[----:B0-----:R-:W-:-:S02]  /*0340*/  LEA R10, P0, R159, R34, 0x9 ;  /* 0x000000229f0a7211 */ /* 0x001fc400078048ff */
[-C--:B------:R-:W-:Y:S01]  /*0350*/  LEA R28, P2, R155, R34.reuse, 0x9 ;  /* 0x000000229b1c7211 */ /* 0x080fe200078448ff */
[----:B------:R-:W-:Y:S01]  /*0360*/  IMAD.WIDE.U32 R14, R0, 0x2, R14 ;  /* 0x00000002000e7825 */ /* 0x000fe200078e000e */
[----:B------:R0:W5:Y:S01]  /*0370*/  LDG.E.U16 R30, desc[UR14][R8.64] ;  /* 0x0000000e081e7981 */ /* 0x000162000c1e1500 */
[----:B-1----:R-:W-:Y:S02]  /*0380*/  LEA R12, P1, R157, R34, 0x9 ;  /* 0x000000229d0c7211 */ /* 0x002fe400078248ff */
[-C--:B------:R-:W-:Y:S01]  /*0390*/  LEA.HI.X R11, R22, R35.reuse, RZ, 0x1, P0 ;  /* 0x00000023160b7211 */ /* 0x080fe200000f0cff */
[----:B------:R-:W-:Y:S01]  /*03a0*/  IMAD.WIDE.U32 R16, R0, 0x2, R16 ;  /* 0x0000000200107825 */ /* 0x000fe200078e0010 */
[-C--:B------:R-:W-:Y:S01]  /*03b0*/  LEA.HI.X R13, R2, R35.reuse, RZ, 0x1, P1 ;  /* 0x00000023020d7211 */ /* 0x080fe200008f0cff */
[----:B------:R1:W5:Y:S01]  /*03c0*/  LDG.E.U16 R33, desc[UR14][R14.64] ;  /* 0x0000000e0e217981 */ /* 0x000362000c1e1500 */
[----:B------:R-:W-:Y:S01]  /*03d0*/  LEA.HI.X R29, R20, R35, RZ, 0x1, P2 ;  /* 0x00000023141d7211 */ /* 0x000fe200010f0cff */
[----:B------:R-:W-:-:S02]  /*03e0*/  IMAD.WIDE.U32 R18, R0, 0x2, R18 ;  /* 0x0000000200127825 */ /* 0x000fc400078e0012 */
[----:B------:R-:W5:Y:S02]  /*03f0*/  LDG.E.U16 R16, desc[UR14][R16.64] ;  /* 0x0000000e10107981 */ /* 0x000f64000c1e1500 */
[C---:B----4-:R-:W-:Y:S02]  /*0400*/  IMAD.WIDE.U32 R6, R0.reuse, 0x2, R24 ;  /* 0x0000000200067825 */ /* 0x050fe400078e0018 */
[----:B------:R-:W4:Y:S02]  /*0410*/  LDG.E.U16 R18, desc[UR14][R18.64] ;  /* 0x0000000e12127981 */ /* 0x000f24000c1e1500 */
[C---:B0-----:R-:W-:Y:S02]  /*0420*/  IMAD.WIDE.U32 R8, R0.reuse, 0x2, R26 ;  /* 0x0000000200087825 */ /* 0x041fe400078e001a */
[----:B------:R-:W4:Y:S02]  /*0430*/  LDG.E.U16 R6, desc[UR14][R6.64] ;  /* 0x0000000e06067981 */ /* 0x000f24000c1e1500 */
[----:B------:R-:W-:-:S02]  /*0440*/  IMAD.WIDE.U32 R10, R0, 0x2, R10 ;  /* 0x00000002000a7825 */ /* 0x000fc400078e000a */
[----:B------:R-:W4:Y:S02]  /*0450*/  LDG.E.U16 R17, desc[UR14][R8.64] ;  /* 0x0000000e08117981 */ /* 0x000f24000c1e1500 */
[C---:B------:R-:W-:Y:S02]  /*0460*/  IMAD.WIDE.U32 R12, R0.reuse, 0x2, R12 ;  /* 0x00000002000c7825 */ /* 0x040fe400078e000c */
[----:B------:R-:W4:Y:S02]  /*0470*/  LDG.E.U16 R19, desc[UR14][R8.64+0x80] ;  /* 0x0000800e08137981 */ /* 0x000f24000c1e1500 */
[----:B-1----:R-:W-:Y:S02]  /*0480*/  IMAD.WIDE.U32 R14, R0, 0x2, R28 ;  /* 0x00000002000e7825 */ /* 0x002fe400078e001c */
[----:B------:R-:W4:Y:S04]  /*0490*/  LDG.E.U16 R25, desc[UR14][R8.64+0x100] ;  /* 0x0001000e08197981 */ /* 0x000f28000c1e1500 */
        /* <DEDUP_REMOVED lines=24> */
[----:B------:R0:W4:Y:S04]  /*0620*/  LDG.E.U16 R154, desc[UR14][R12.64+0x1c0] ;  /* 0x0001c00e0c9a7981 */ /* 0x000128000c1e1500 */
[----:B------:R-:W4:Y:S04]  /*0630*/  LDG.E.U16 R156, desc[UR14][R14.64+0x40] ;  /* 0x0000400e0e9c7981 */ /* 0x000f28000c1e1500 */
[----:B------:R-:W4:Y:S04]  /*0640*/  LDG.E.U16 R158, desc[UR14][R14.64+0xc0] ;  /* 0x0000c00e0e9e7981 */ /* 0x000f28000c1e1500 */
[----:B------:R-:W4:Y:S04]  /*0650*/  LDG.E.U16 R8, desc[UR14][R14.64+0x140] ;  /* 0x0001400e0e087981 */ /* 0x000f28000c1e1500 */
[----:B------:R-:W4:Y:S01]  /*0660*/  LDG.E.U16 R9, desc[UR14][R14.64+0x1c0] ;  /* 0x0001c00e0e097981 */ /* 0x000f22000c1e1500 */
[----:B------:R-:W1:Y:S01]  /*0670*/  S2UR UR12, SR_CgaCtaId ;  /* 0x00000000000c79c3 */ /* 0x000e620000008800 */
[C---:B------:R-:W-:Y:S01]  /*0680*/  LOP3.LUT R160, R4.reuse, 0xc0, RZ, 0xc0, !PT ;  /* 0x000000c004a07812 */ /* 0x040fe200078ec0ff */
[----:B0-----:R-:W-:Y:S01]  /*0690*/  IMAD R13, R161, 0x2, R0 ;  /* 0x00000002a10d7824 */ /* 0x001fe200078e0200 */
[----:B------:R-:W-:Y:S01]  /*06a0*/  SHF.L.U32 R10, R4, 0x1, RZ ;  /* 0x00000001040a7819 */ /* 0x000fe200000006ff */
[----:B------:R-:W-:Y:S01]  /*06b0*/  UMOV UR4, 0x400 ;  /* 0x0000040000047882 */ /* 0x000fe20000000000 */
[----:B------:R-:W-:Y:S01]  /*06c0*/  SHF.R.U32.HI R11, RZ, 0x2, R160 ;  /* 0x00000002ff0b7819 */ /* 0x000fe200000116a0 */
[----:B------:R-:W-:-:S03]  /*06d0*/  IMAD.SHL.U32 R13, R13, 0x2, RZ ;  /* 0x000000020d0d7824 */ /* 0x000fc600078e00ff */
[----:B------:R-:W-:Y:S02]  /*06e0*/  LOP3.LUT R11, R11, 0x1fe, R10, 0x78, !PT ;  /* 0x000001fe0b0b7812 */ /* 0x000fe400078e780a */
[----:B------:R-:W-:-:S04]  /*06f0*/  SHF.R.U32.HI R10, RZ, 0x1, R161 ;  /* 0x00000001ff0a7819 */ /* 0x000fc800000116a1 */
[----:B------:R-:W-:Y:S01]  /*0700*/  LOP3.LUT R10, R13, R10, RZ, 0x3c, !PT ;  /* 0x0000000a0d0a7212 */ /* 0x000fe200078e3cff */
[----:B-1----:R-:W-:-:S04]  /*0710*/  ULEA UR12, UR12, UR4, 0x18 ;  /* 0x000000040c0c7291 */ /* 0x002fc8000f8ec03f */
[----:B------:R-:W-:Y:S02]  /*0720*/  UIADD3 UR4, UR12, 0x4000, URZ ;  /* 0x000040000c047890 */ /* 0x000fe4000fffe03f */
[----:B------:R-:W-:Y:S02]  /*0730*/  USHF.R.U32.HI UR6, URZ, 0x4, UR12 ;  /* 0x000000043f067899 */ /* 0x000fe4000801160c */
[----:B------:R-:W-:Y:S02]  /*0740*/  USHF.R.U32.HI UR4, URZ, 0x4, UR4 ;  /* 0x000000043f047899 */ /* 0x000fe40008011604 */
[----:B------:R-:W-:Y:S02]  /*0750*/  USGXT.U32 UR6, UR6, 0xe ;  /* 0x0000000e0606789a */ /* 0x000fe40008000000 */
[----:B------:R-:W-:Y:S02]  /*0760*/  USGXT.U32 UR4, UR4, 0xe ;  /* 0x0000000e0404789a */ /* 0x000fe40008000000 */
[----:B------:R-:W-:Y:S01]  /*0770*/  ULOP3.LUT UR8, UR6, 0x1000000, URZ, 0xfc, !UPT ;  /* 0x0100000006087892 */ /* 0x000fe2000f8efc3f */
[----:B------:R-:W-:Y:S01]  /*0780*/  UMOV UR17, 0x80000020 ;  /* 0x8000002000117882 */ /* 0x000fe20000000000 */
[----:B------:R-:W-:-:S03]  /*0790*/  UMOV UR19, 0x40000040 ;  /* 0x4000004000137882 */ /* 0x000fc60000000000 */
[----:B------:R-:W-:Y:S02]  /*07a0*/  UMOV UR16, UR4 ;  /* 0x0000000400107c82 */ /* 0x000fe40008000000 */
[----:B------:R-:W-:Y:S01]  /*07b0*/  UMOV UR18, UR8 ;  /* 0x0000000800127c82 */ /* 0x000fe20008000000 */
[----:B---3--:R-:W-:Y:S04]  /*07c0*/  STS.U16 [R11+UR12+0x4400], R31 ;  /* 0x0044001f0b007988 */ /* 0x008fe8000800040c */
[----:B--2---:R-:W-:Y:S04]  /*07d0*/  STS.U16 [R11+UR12+0x4600], R32 ;  /* 0x004600200b007988 */ /* 0x004fe8000800040c */
[----:B-----5:R0:W-:Y:S04]  /*07e0*/  STS.U16 [R11+UR12+0x4000], R5 ;  /* 0x004000050b007988 */ /* 0x0201e8000800040c */
[----:B------:R-:W-:Y:S01]  /*07f0*/  STS.U16 [R11+UR12+0x4200], R30 ;  /* 0x0042001e0b007988 */ /* 0x000fe2000800040c */
[----:B0-----:R-:W-:-:S03]  /*0800*/  LOP3.LUT R5, R10, 0x40, RZ, 0x3c, !PT ;  /* 0x000000400a057812 */ /* 0x001fc600078e3cff */
[----:B------:R-:W-:Y:S04]  /*0810*/  STS.U16 [R11+UR12+0x4800], R33 ;  /* 0x004800210b007988 */ /* 0x000fe8000800040c */
[----:B------:R-:W-:Y:S04]  /*0820*/  STS.U16 [R11+UR12+0x4a00], R16 ;  /* 0x004a00100b007988 */ /* 0x000fe8000800040c */
[----:B----4-:R-:W-:Y:S04]  /*0830*/  STS.U16 [R11+UR12+0x4c00], R18 ;  /* 0x004c00120b007988 */ /* 0x010fe8000800040c */
[----:B------:R-:W-:Y:S04]  /*0840*/  STS.U16 [R11+UR12+0x4e00], R6 ;  /* 0x004e00060b007988 */ /* 0x000fe8000800040c */
[----:B------:R-:W-:Y:S04]  /*0850*/  STS.U16 [R10+UR12], R17 ;  /* 0x000000110a007988 */ /* 0x000fe8000800040c */
[----:B------:R-:W-:Y:S04]  /*0860*/  STS.U16 [R10+UR12+0x1000], R19 ;  /* 0x001000130a007988 */ /* 0x000fe8000800040c */
        /* <DEDUP_REMOVED lines=24> */
[----:B------:R0:W-:Y:S04]  /*09f0*/  STS.U16 [R5+UR12+0x2800], R46 ;  /* 0x0028002e05007988 */ /* 0x0001e8000800040c */
[----:B------:R-:W-:Y:S04]  /*0a00*/  STS.U16 [R5+UR12+0x3800], R154 ;  /* 0x0038009a05007988 */ /* 0x000fe8000800040c */
[----:B------:R-:W-:Y:S04]  /*0a10*/  STS.U16 [R5+UR12+0xc00], R156 ;  /* 0x000c009c05007988 */ /* 0x000fe8000800040c */
[----:B------:R-:W-:Y:S04]  /*0a20*/  STS.U16 [R5+UR12+0x1c00], R158 ;  /* 0x001c009e05007988 */ /* 0x000fe8000800040c */
[----:B------:R1:W-:Y:S04]  /*0a30*/  STS.U16 [R5+UR12+0x2c00], R8 ;  /* 0x002c000805007988 */ /* 0x0003e8000800040c */
[----:B------:R2:W-:Y:S01]  /*0a40*/  STS.U16 [R5+UR12+0x3c00], R9 ;  /* 0x003c000905007988 */ /* 0x0005e2000800040c */
[----:B------:R-:W-:Y:S06]  /*0a50*/  BAR.SYNC.DEFER_BLOCKING 0x0 ;  /* 0x0000000000007b1d */ /* 0x000fec0000010000 */
[----:B0-----:R-:W-:-:S06]  /*0a60*/  WARPGROUP.ARRIVE ;  /* 0x00000000000079c5 */ /* 0x001fcc0000000000 */
[----:B------:R-:W-:Y:S01]  /*0a70*/  HGMMA.64x256x16.F32.BF16 R24, gdesc[UR16].tnspB, RZ, !UPT ;  /* 0x43e00000101879f0 */ /* 0x000fe2000c7018ff */
[----:B------:R-:W-:Y:S01]  /*0a80*/  UMOV UR8, 0xfffffffe ;  /* 0xfffffffe00087882 */ /* 0x000fe20000000000 */
[----:B------:R-:W-:Y:S01]  /*0a90*/  UMOV UR9, 0x7fffffdf ;  /* 0x7fffffdf00097882 */ /* 0x000fe20000000000 */
[----:B------:R-:W-:Y:S01]  /*0aa0*/  UMOV UR10, 0x1000080 ;  /* 0x01000080000a7882 */ /* 0x000fe20000000000 */
[----:B------:R-:W-:Y:S01]  /*0ab0*/  UMOV UR11, 0x40000040 ;  /* 0x40000040000b7882 */ /* 0x000fe20000000000 */
[----:B------:R-:W-:Y:S01]  /*0ac0*/  UMOV UR7, URZ ;  /* 0x0000003f00077c82 */ /* 0x000fe20008000000 */
[----:B------:R-:W-:Y:S01]  /*0ad0*/  UMOV UR5, URZ ;  /* 0x0000003f00057c82 */ /* 0x000fe20008000000 */
[----:B------:R-:W-:Y:S02]  /*0ae0*/  UIADD3.64 UR6, UR6, UR10, URZ ;  /* 0x0000000a06067297 */ /* 0x000fe4000fffe03f */
[----:B------:R-:W-:-:S15]  /*0af0*/  UIADD3.64 UR4, UR4, -UR8, URZ ;  /* 0x8000000804047297 */ /* 0x000fde000fffe03f */
[----:B------:R-:W-:-:S04]  /*0b00*/  NOP ;  /* 0x0000000000007918 */ /* 0x000fc80000000000 */
[----:B------:R-:W-:Y:S01]  /*0b10*/  HGMMA.64x256x16.F32.BF16 R24, gdesc[UR4].tnspB, R24, gsb0 ;  /* 0x43e00000041879f0 */ /* 0x000fe20008001818 */
[--C-:B-1----:R-:W-:Y:S02]  /*0b20*/  SHF.R.S32.HI R8, RZ, 0x5, R4.reuse ;  /* 0x00000005ff087819 */ /* 0x102fe40000011404 */
[C---:B--2---:R-:W-:Y:S01]  /*0b30*/  SHF.L.U32 R5, R4.reuse, 0x5, RZ ;  /* 0x0000000504057819 */ /* 0x044fe200000006ff */
[C---:B------:R-:W-:Y:S01]  /*0b40*/  IMAD.SHL.U32 R6, R4.reuse, 0x10, RZ ;  /* 0x0000001004067824 */ /* 0x040fe200078e00ff */
[----:B------:R-:W-:Y:S01]  /*0b50*/  SHF.R.S32.HI R154, RZ, 0x2, R4 ;  /* 0x00000002ff9a7819 */ /* 0x000fe20000011404 */
[----:B------:R-:W-:Y:S01]  /*0b60*/  IMAD.SHL.U32 R4, R4, 0x100, RZ ;  /* 0x0000010004047824 */ /* 0x000fe200078e00ff */
[----:B------:R-:W-:Y:S02]  /*0b70*/  SGXT R8, R8, 0x1 ;  /* 0x000000010808781a */ /* 0x000fe40000000200 */
[----:B------:R-:W-:Y:S02]  /*0b80*/  LOP3.LUT R5, R5, 0x60, RZ, 0xc0, !PT ;  /* 0x0000006005057812 */ /* 0x000fe400078ec0ff */
[----:B------:R-:W-:-:S02]  /*0b90*/  LOP3.LUT R9, R8, 0x2010, RZ, 0xc0, !PT ;  /* 0x0000201008097812 */ /* 0x000fc400078ec0ff */
[----:B------:R-:W-:Y:S02]  /*0ba0*/  SGXT R154, R154, 0x1 ;  /* 0x000000019a9a781a */ /* 0x000fe40000000200 */
[----:B------:R-:W-:Y:S02]  /*0bb0*/  LOP3.LUT R7, R4, 0x1800, RZ, 0xc0, !PT ;  /* 0x0000180004077812 */ /* 0x000fe400078ec0ff */
[--C-:B------:R-:W-:Y:S02]  /*0bc0*/  LOP3.LUT R5, R5, 0x780, R6.reuse, 0xf8, !PT ;  /* 0x0000078005057812 */ /* 0x100fe400078ef806 */
[----:B------:R-:W-:Y:S02]  /*0bd0*/  LEA R160, R160, R9, 0x1 ;  /* 0x00000009a0a07211 */ /* 0x000fe400078e08ff */
[----:B------:R-:W-:Y:S02]  /*0be0*/  LOP3.LUT R7, R7, 0x70, R6, 0xf8, !PT ;  /* 0x0000007007077812 */ /* 0x000fe400078ef806 */
[----:B------:R-:W-:Y:S01]  /*0bf0*/  LOP3.LUT R154, R5, 0x2010, R154, 0xf8, !PT ;  /* 0x00002010059a7812 */ /* 0x000fe200078ef89a */
[----:B------:R-:W-:-:S02]  /*0c00*/  WARPGROUP.DEPBAR.LE gsb0, 0x0 ;  /* 0x00008000000079c5 */ /* 0x000fc40000010000 */
[----:B------:R-:W-:Y:S01]  /*0c10*/  IMAD.MOV.U32 R8, RZ, RZ, R24 ;  /* 0x000000ffff087224 */ /* 0x000fe200078e0018 */
[----:B------:R-:W-:Y:S01]  /*0c20*/  MOV R10, R40 ;  /* 0x00000028000a7202 */ /* 0x000fe20000000f00 */
[----:B------:R-:W-:Y:S01]  /*0c30*/  IMAD.MOV.U32 R9, RZ, RZ, R26 ;  /* 0x000000ffff097224 */ /* 0x000fe200078e001a */
[----:B------:R-:W-:Y:S01]  /*0c40*/  MOV R13, R30 ;  /* 0x0000001e000d7202 */ /* 0x000fe20000000f00 */
[----:B------:R-:W-:Y:S01]  /*0c50*/  IMAD.MOV.U32 R11, RZ, RZ, R42 ;  /* 0x000000ffff0b7224 */ /* 0x000fe200078e002a */
[----:B------:R-:W-:Y:S01]  /*0c60*/  BAR.SYNC.DEFER_BLOCKING 0x0 ;  /* 0x0000000000007b1d */ /* 0x000fe20000010000 */
[----:B------:R-:W-:Y:S01]  /*0c70*/  IMAD.MOV.U32 R12, RZ, RZ, R28 ;  /* 0x000000ffff0c7224 */ /* 0x000fe200078e001c */
[----:B------:R-:W-:Y:S01]  /*0c80*/  MOV R16, R32 ;  /* 0x0000002000107202 */ /* 0x000fe20000000f00 */
[----:B------:R-:W-:Y:S01]  /*0c90*/  IMAD.MOV.U32 R14, RZ, RZ, R44 ;  /* 0x000000ffff0e7224 */ /* 0x000fe200078e002c */
[----:B------:R-:W-:Y:S01]  /*0ca0*/  MOV R19, R50 ;  /* 0x0000003200137202 */ /* 0x000fe20000000f00 */
[----:B------:R-:W-:-:S02]  /*0cb0*/  IMAD.MOV.U32 R15, RZ, RZ, R46 ;  /* 0x000000ffff0f7224 */ /* 0x000fc400078e002e */
[----:B------:R-:W-:Y:S02]  /*0cc0*/  IMAD.MOV.U32 R17, RZ, RZ, R34 ;  /* 0x000000ffff117224 */ /* 0x000fe400078e0022 */
[----:B------:R-:W-:Y:S01]  /*0cd0*/  IMAD.MOV.U32 R18, RZ, RZ, R48 ;  /* 0x000000ffff127224 */ /* 0x000fe200078e0030 */
[----:B------:R-:W-:Y:S01]  /*0ce0*/  LOP3.LUT R40, R160, R7, RZ, 0x3c, !PT ;  /* 0x00000007a0287212 */ /* 0x000fe200078e3cff */
[----:B------:R-:W-:Y:S01]  /*0cf0*/  IMAD.MOV.U32 R24, RZ, RZ, R25 ;  /* 0x000000ffff187224 */ /* 0x000fe200078e0019 */
[----:B------:R-:W-:Y:S01]  /*0d00*/  MOV R6, R52 ;  /* 0x0000003400067202 */ /* 0x000fe20000000f00 */
[----:B------:R-:W-:Y:S01]  /*0d10*/  IMAD.MOV.U32 R4, RZ, RZ, R36 ;  /* 0x000000ffff047224 */ /* 0x000fe200078e0024 */
[----:B------:R-:W-:Y:S01]  /*0d20*/  MOV R25, R27 ;  /* 0x0000001b00197202 */ /* 0x000fe20000000f00 */
[----:B------:R-:W-:Y:S01]  /*0d30*/  IMAD.MOV.U32 R5, RZ, RZ, R38 ;  /* 0x000000ffff057224 */ /* 0x000fe200078e0026 */
[----:B------:R-:W-:Y:S01]  /*0d40*/  LOP3.LUT R42, R154, 0x10, RZ, 0x3c, !PT ;  /* 0x000000109a2a7812 */ /* 0x000fe200078e3cff */
[----:B------:R-:W-:-:S02]  /*0d50*/  IMAD.MOV.U32 R7, RZ, RZ, R54 ;  /* 0x000000ffff077224 */ /* 0x000fc400078e0036 */
[----:B------:R-:W-:Y:S02]  /*0d60*/  IMAD.MOV.U32 R26, RZ, RZ, R41 ;  /* 0x000000ffff1a7224 */ /* 0x000fe400078e0029 */
[----:B------:R-:W-:Y:S01]  /*0d70*/  IMAD.MOV.U32 R27, RZ, RZ, R43 ;  /* 0x000000ffff1b7224 */ /* 0x000fe200078e002b */
[----:B------:R0:W-:Y:S04]  /*0d80*/  STS.128 [R154+UR12], R8 ;  /* 0x000000089a007988 */ /* 0x0001e80008000c0c */
[----:B------:R1:W-:Y:S04]  /*0d90*/  STS.128 [R154+UR12+0x800], R12 ;  /* 0x0008000c9a007988 */ /* 0x0003e80008000c0c */
[----:B------:R2:W-:Y:S04]  /*0da0*/  STS.128 [R154+UR12+0x1000], R16 ;  /* 0x001000109a007988 */ /* 0x0005e80008000c0c */
[----:B------:R-:W-:Y:S01]  /*0db0*/  STS.128 [R154+UR12+0x1800], R4 ;  /* 0x001800049a007988 */ /* 0x000fe20008000c0c */
[----:B0-----:R-:W-:Y:S01]  /*0dc0*/  MOV R8, R29 ;  /* 0x0000001d00087202 */ /* 0x001fe20000000f00 */
[----:B------:R-:W-:Y:S01]  /*0dd0*/  IMAD.MOV.U32 R9, RZ, RZ, R31 ;  /* 0x000000ffff097224 */ /* 0x000fe200078e001f */
[----:B------:R-:W-:Y:S01]  /*0de0*/  MOV R11, R47 ;  /* 0x0000002f000b7202 */ /* 0x000fe20000000f00 */
[----:B------:R-:W-:Y:S01]  /*0df0*/  IMAD.MOV.U32 R10, RZ, RZ, R45 ;  /* 0x000000ffff0a7224 */ /* 0x000fe200078e002d */
[----:B-1----:R-:W-:Y:S01]  /*0e00*/  MOV R14, R49 ;  /* 0x00000031000e7202 */ /* 0x002fe20000000f00 */
[----:B------:R-:W-:-:S02]  /*0e10*/  IMAD.MOV.U32 R12, RZ, RZ, R33 ;  /* 0x000000ffff0c7224 */ /* 0x000fc400078e0021 */
[----:B------:R-:W-:Y:S01]  /*0e20*/  IMAD.MOV.U32 R13, RZ, RZ, R35 ;  /* 0x000000ffff0d7224 */ /* 0x000fe200078e0023 */
[----:B--2---:R-:W-:Y:S01]  /*0e30*/  MOV R17, R39 ;  /* 0x0000002700117202 */ /* 0x004fe20000000f00 */
[----:B------:R-:W-:Y:S02]  /*0e40*/  IMAD.MOV.U32 R15, RZ, RZ, R51 ;  /* 0x000000ffff0f7224 */ /* 0x000fe400078e0033 */
[----:B------:R-:W-:Y:S02]  /*0e50*/  IMAD.MOV.U32 R16, RZ, RZ, R37 ;  /* 0x000000ffff107224 */ /* 0x000fe400078e0025 */
[----:B------:R-:W-:Y:S02]  /*0e60*/  IMAD.MOV.U32 R18, RZ, RZ, R53 ;  /* 0x000000ffff127224 */ /* 0x000fe400078e0035 */
[----:B------:R-:W-:Y:S01]  /*0e70*/  IMAD.MOV.U32 R19, RZ, RZ, R55 ;  /* 0x000000ffff137224 */ /* 0x000fe200078e0037 */
[----:B------:R0:W-:Y:S04]  /*0e80*/  STS.128 [R42+UR12], R24 ;  /* 0x000000182a007988 */ /* 0x0001e80008000c0c */
[----:B------:R-:W-:Y:S04]  /*0e90*/  STS.128 [R42+UR12+0x800], R8 ;  /* 0x000800082a007988 */ /* 0x000fe80008000c0c */
[----:B------:R-:W-:Y:S04]  /*0ea0*/  STS.128 [R42+UR12+0x1000], R12 ;  /* 0x0010000c2a007988 */ /* 0x000fe80008000c0c */
[----:B------:R-:W-:Y:S01]  /*0eb0*/  STS.128 [R42+UR12+0x1800], R16 ;  /* 0x001800102a007988 */ /* 0x000fe20008000c0c */
[----:B------:R-:W-:Y:S01]  /*0ec0*/  BAR.SYNC.DEFER_BLOCKING 0x0 ;  /* 0x0000000000007b1d */ /* 0x000fe20000010000 */
[----:B------:R-:W-:Y:S01]  /*0ed0*/  MOV R28, R56 ;  /* 0x00000038001c7202 */ /* 0x000fe20000000f00 */
[----:B------:R-:W-:Y:S01]  /*0ee0*/  IMAD.MOV.U32 R29, RZ, RZ, R58 ;  /* 0x000000ffff1d7224 */ /* 0x000fe200078e003a */
[----:B------:R-:W-:Y:S01]  /*0ef0*/  MOV R31, R74 ;  /* 0x0000004a001f7202 */ /* 0x000fe20000000f00 */
[----:B------:R-:W-:-:S02]  /*0f00*/  IMAD.MOV.U32 R30, RZ, RZ, R72 ;  /* 0x000000ffff1e7224 */ /* 0x000fc400078e0048 */
[----:B------:R-:W1:Y:S04]  /*0f10*/  LDS.128 R16, [R40+UR12] ;  /* 0x0000000c28107984 */ /* 0x000e680008000c00 */
[----:B------:R-:W-:Y:S04]  /*0f20*/  LDS.128 R12, [R40+UR12+0x200] ;  /* 0x0002000c280c7984 */ /* 0x000fe80008000c00 */
[----:B------:R-:W-:Y:S04]  /*0f30*/  LDS.128 R8, [R40+UR12+0x400] ;  /* 0x0004000c28087984 */ /* 0x000fe80008000c00 */
[----:B------:R-:W-:Y:S01]  /*0f40*/  LDS.128 R4, [R40+UR12+0x600] ;  /* 0x0006000c28047984 */ /* 0x000fe20008000c00 */
[----:B------:R-:W-:Y:S01]  /*0f50*/  BAR.SYNC.DEFER_BLOCKING 0x0 ;  /* 0x0000000000007b1d */ /* 0x000fe20000010000 */
[----:B------:R-:W-:Y:S01]  /*0f60*/  IMAD.MOV.U32 R32, RZ, RZ, R60 ;  /* 0x000000ffff207224 */ /* 0x000fe200078e003c */
[----:B------:R-:W-:Y:S01]  /*0f70*/  MOV R34, R76 ;  /* 0x0000004c00227202 */ /* 0x000fe20000000f00 */
[----:B------:R-:W-:Y:S01]  /*0f80*/  IMAD.MOV.U32 R33, RZ, RZ, R62 ;  /* 0x000000ffff217224 */ /* 0x000fe200078e003e */
[----:B0-----:R-:W-:Y:S01]  /*0f90*/  MOV R25, R66 ;  /* 0x0000004200197202 */ /* 0x001fe20000000f00 */
[----:B------:R-:W-:-:S02]  /*0fa0*/  IMAD.MOV.U32 R35, RZ, RZ, R78 ;  /* 0x000000ffff237224 */ /* 0x000fc400078e004e */
[----:B------:R-:W-:Y:S02]  /*0fb0*/  IMAD.MOV.U32 R24, RZ, RZ, R64 ;  /* 0x000000ffff187224 */ /* 0x000fe400078e0040 */
[----:B------:R-:W-:Y:S02]  /*0fc0*/  IMAD.MOV.U32 R26, RZ, RZ, R80 ;  /* 0x000000ffff1a7224 */ /* 0x000fe400078e0050 */
[----:B------:R-:W-:Y:S01]  /*0fd0*/  IMAD.MOV.U32 R27, RZ, RZ, R82 ;  /* 0x000000ffff1b7224 */ /* 0x000fe200078e0052 */
[----:B------:R-:W-:Y:S01]  /*0fe0*/  MOV R36, R68 ;  /* 0x0000004400247202 */ /* 0x000fe20000000f00 */
[----:B------:R-:W-:Y:S01]  /*0ff0*/  IMAD.MOV.U32 R37, RZ, RZ, R70 ;  /* 0x000000ffff257224 */ /* 0x000fe200078e0046 */
[----:B------:R-:W-:Y:S01]  /*1000*/  MOV R39, R86 ;  /* 0x0000005600277202 */ /* 0x000fe20000000f00 */
[----:B------:R-:W-:Y:S01]  /*1010*/  IMAD.MOV.U32 R38, RZ, RZ, R84 ;  /* 0x000000ffff267224 */ /* 0x000fe200078e0054 */
[----:B------:R-:W-:Y:S01]  /*1020*/  MOV R46, R73 ;  /* 0x00000049002e7202 */ /* 0x000fe20000000f00 */
[----:B------:R-:W-:-:S02]  /*1030*/  IMAD.MOV.U32 R44, RZ, RZ, R57 ;  /* 0x000000ffff2c7224 */ /* 0x000fc400078e0039 */
[----:B------:R-:W-:Y:S02]  /*1040*/  IMAD.MOV.U32 R45, RZ, RZ, R59 ;  /* 0x000000ffff2d7224 */ /* 0x000fe400078e003b */
[----:B------:R-:W-:Y:S01]  /*1050*/  IMAD.MOV.U32 R47, RZ, RZ, R75 ;  /* 0x000000ffff2f7224 */ /* 0x000fe200078e004b */
[----:B------:R0:W-:Y:S04]  /*1060*/  STS.128 [R154+UR12], R28 ;  /* 0x0000001c9a007988 */ /* 0x0001e80008000c0c */
[----:B------:R2:W-:Y:S04]  /*1070*/  STS.128 [R154+UR12+0x800], R32 ;  /* 0x000800209a007988 */ /* 0x0005e80008000c0c */
[----:B------:R3:W-:Y:S04]  /*1080*/  STS.128 [R154+UR12+0x1000], R24 ;  /* 0x001000189a007988 */ /* 0x0007e80008000c0c */
[----:B------:R-:W-:Y:S01]  /*1090*/  STS.128 [R154+UR12+0x1800], R36 ;  /* 0x001800249a007988 */ /* 0x000fe20008000c0c */
[----:B------:R-:W-:Y:S01]  /*10a0*/  IMAD.MOV.U32 R48, RZ, RZ, R88 ;  /* 0x000000ffff307224 */ /* 0x000fe200078e0058 */
[----:B------:R-:W-:Y:S01]  /*10b0*/  MOV R49, R90 ;  /* 0x0000005a00317202 */ /* 0x000fe20000000f00 */
[----:B------:R-:W-:Y:S01]  /*10c0*/  IMAD.MOV.U32 R50, RZ, RZ, R104 ;  /* 0x000000ffff327224 */ /* 0x000fe200078e0068 */
[----:B0-----:R-:W-:Y:S01]  /*10d0*/  MOV R29, R63 ;  /* 0x0000003f001d7202 */ /* 0x001fe20000000f00 */
[----:B------:R-:W-:Y:S01]  /*10e0*/  IMAD.MOV.U32 R28, RZ, RZ, R61 ;  /* 0x000000ffff1c7224 */ /* 0x000fe200078e003d */
[----:B------:R-:W-:Y:S01]  /*10f0*/  MOV R52, R92 ;  /* 0x0000005c00347202 */ /* 0x000fe20000000f00 */
[----:B------:R-:W-:Y:S01]  /*1100*/  IMAD.MOV.U32 R30, RZ, RZ, R77 ;  /* 0x000000ffff1e7224 */ /* 0x000fe200078e004d */
[----:B--2---:R-:W-:Y:S01]  /*1110*/  MOV R34, R85 ;  /* 0x0000005500227202 */ /* 0x004fe20000000f00 */
[----:B------:R-:W-:Y:S01]  /*1120*/  IMAD.MOV.U32 R31, RZ, RZ, R79 ;  /* 0x000000ffff1f7224 */ /* 0x000fe200078e004f */
[----:B------:R-:W-:Y:S01]  /*1130*/  MOV R55, R110 ;  /* 0x0000006e00377202 */ /* 0x000fe20000000f00 */
[----:B------:R-:W-:Y:S01]  /*1140*/  IMAD.MOV.U32 R32, RZ, RZ, R69 ;  /* 0x000000ffff207224 */ /* 0x000fe200078e0045 */
[----:B---3--:R-:W-:Y:S01]  /*1150*/  MOV R24, R65 ;  /* 0x0000004100187202 */ /* 0x008fe20000000f00 */
[----:B------:R-:W-:Y:S01]  /*1160*/  IMAD.MOV.U32 R25, RZ, RZ, R67 ;  /* 0x000000ffff197224 */ /* 0x000fe200078e0043 */
[----:B------:R-:W-:Y:S01]  /*1170*/  MOV R27, R83 ;  /* 0x00000053001b7202 */ /* 0x000fe20000000f00 */
        /* <DEDUP_REMOVED lines=8> */
[----:B------:R0:W-:Y:S01]  /*1200*/  STS.128 [R42+UR12], R44 ;  /* 0x0000002c2a007988 */ /* 0x0001e20008000c0c */
[----:B------:R-:W-:Y:S01]  /*1210*/  IMAD.MOV.U32 R56, RZ, RZ, R100 ;  /* 0x000000ffff387224 */ /* 0x000fe200078e0064 */
[----:B------:R-:W2:Y:S02]  /*1220*/  LDC.64 R74, c[0x0][0x220] ;  /* 0x00008800ff4a7b82 */ /* 0x000ea40000000a00 */
[----:B------:R-:W-:Y:S04]  /*1230*/  STS.128 [R42+UR12+0x800], R28 ;  /* 0x0008001c2a007988 */ /* 0x000fe80008000c0c */
[----:B------:R-:W-:Y:S04]  /*1240*/  STS.128 [R42+UR12+0x1000], R24 ;  /* 0x001000182a007988 */ /* 0x000fe80008000c0c */
[----:B------:R-:W-:Y:S01]  /*1250*/  STS.128 [R42+UR12+0x1800], R32 ;  /* 0x001800202a007988 */ /* 0x000fe20008000c0c */
[----:B------:R-:W-:Y:S01]  /*1260*/  BAR.SYNC.DEFER_BLOCKING 0x0 ;  /* 0x0000000000007b1d */ /* 0x000fe20000010000 */
[----:B0-----:R-:W-:Y:S01]  /*1270*/  IMAD.MOV.U32 R44, RZ, RZ, R96 ;  /* 0x000000ffff2c7224 */ /* 0x001fe200078e0060 */
[----:B------:R-:W-:Y:S01]  /*1280*/  MOV R46, R112 ;  /* 0x00000070002e7202 */ /* 0x000fe20000000f00 */
[----:B------:R-:W-:-:S03]  /*1290*/  IMAD.MOV.U32 R45, RZ, RZ, R98 ;  /* 0x000000ffff2d7224 */ /* 0x000fc600078e0062 */
[----:B------:R-:W0:Y:S04]  /*12a0*/  LDS.128 R36, [R40+UR12] ;  /* 0x0000000c28247984 */ /* 0x000e280008000c00 */
[----:B------:R-:W-:Y:S04]  /*12b0*/  LDS.128 R32, [R40+UR12+0x200] ;  /* 0x0002000c28207984 */ /* 0x000fe80008000c00 */
[----:B------:R-:W-:Y:S04]  /*12c0*/  LDS.128 R28, [R40+UR12+0x400] ;  /* 0x0004000c281c7984 */ /* 0x000fe80008000c00 */
[----:B------:R-:W-:Y:S01]  /*12d0*/  LDS.128 R24, [R40+UR12+0x600] ;  /* 0x0006000c28187984 */ /* 0x000fe20008000c00 */
[----:B------:R-:W-:Y:S01]  /*12e0*/  BAR.SYNC.DEFER_BLOCKING 0x0 ;  /* 0x0000000000007b1d */ /* 0x000fe20000010000 */
[----:B------:R-:W-:Y:S01]  /*12f0*/  IMAD.MOV.U32 R47, RZ, RZ, R114 ;  /* 0x000000ffff2f7224 */ /* 0x000fe200078e0072 */
[----:B------:R-:W-:Y:S01]  /*1300*/  MOV R63, R107 ;  /* 0x0000006b003f7202 */ /* 0x000fe20000000f00 */
[----:B------:R-:W-:-:S02]  /*1310*/  IMAD.MOV.U32 R58, RZ, RZ, R116 ;  /* 0x000000ffff3a7224 */ /* 0x000fc400078e0074 */
[----:B------:R-:W-:Y:S02]  /*1320*/  IMAD.MOV.U32 R59, RZ, RZ, R118 ;  /* 0x000000ffff3b7224 */ /* 0x000fe400078e0076 */
[----:B------:R-:W-:Y:S02]  /*1330*/  IMAD.MOV.U32 R61, RZ, RZ, R91 ;  /* 0x000000ffff3d7224 */ /* 0x000fe400078e005b */
[----:B------:R-:W-:Y:S01]  /*1340*/  IMAD.MOV.U32 R62, RZ, RZ, R105 ;  /* 0x000000ffff3e7224 */ /* 0x000fe200078e0069 */
[----:B------:R3:W-:Y:S04]  /*1350*/  STS.128 [R154+UR12], R48 ;  /* 0x000000309a007988 */ /* 0x0007e80008000c0c */
[----:B------:R4:W-:Y:S04]  /*1360*/  STS.128 [R154+UR12+0x800], R52 ;  /* 0x000800349a007988 */ /* 0x0009e80008000c0c */
[----:B------:R5:W-:Y:S04]  /*1370*/  STS.128 [R154+UR12+0x1000], R44 ;  /* 0x0010002c9a007988 */ /* 0x000be80008000c0c */
[----:B------:R-:W-:Y:S01]  /*1380*/  STS.128 [R154+UR12+0x1800], R56 ;  /* 0x001800389a007988 */ /* 0x000fe20008000c0c */
[----:B---3--:R-:W-:Y:S01]  /*1390*/  IMAD.MOV.U32 R48, RZ, RZ, R93 ;  /* 0x000000ffff307224 */ /* 0x008fe200078e005d */
[----:B------:R-:W-:Y:S01]  /*13a0*/  MOV R50, R109 ;  /* 0x0000006d00327202 */ /* 0x000fe20000000f00 */
[----:B------:R-:W-:-:S02]  /*13b0*/  IMAD.MOV.U32 R49, RZ, RZ, R95 ;  /* 0x000000ffff317224 */ /* 0x000fc400078e005f */
[----:B------:R-:W-:Y:S01]  /*13c0*/  IMAD.MOV.U32 R51, RZ, RZ, R111 ;  /* 0x000000ffff337224 */ /* 0x000fe200078e006f */
[----:B----4-:R-:W-:Y:S01]  /*13d0*/  MOV R52, R101 ;  /* 0x0000006500347202 */ /* 0x010fe20000000f00 */
[----:B------:R-:W-:Y:S01]  /*13e0*/  IMAD.MOV.U32 R53, RZ, RZ, R103 ;  /* 0x000000ffff357224 */ /* 0x000fe200078e0067 */
[----:B------:R-:W-:Y:S01]  /*13f0*/  MOV R55, R119 ;  /* 0x0000007700377202 */ /* 0x000fe20000000f00 */
[----:B-----5:R-:W-:Y:S01]  /*1400*/  IMAD.MOV.U32 R44, RZ, RZ, R97 ;  /* 0x000000ffff2c7224 */ /* 0x020fe200078e0061 */
[----:B------:R-:W-:Y:S01]  /*1410*/  MOV R45, R99 ;  /* 0x00000063002d7202 */ /* 0x000fe20000000f00 */
        /* <DEDUP_REMOVED lines=8> */
[----:B------:R-:W-:Y:S01]  /*14a0*/  IMAD.MOV.U32 R68, RZ, RZ, R124 ;  /* 0x000000ffff447224 */ /* 0x000fe200078e007c */
[----:B------:R-:W-:Y:S01]  /*14b0*/  MOV R69, R126 ;  /* 0x0000007e00457202 */ /* 0x000fe20000000f00 */
[----:B------:R-:W-:-:S03]  /*14c0*/  IMAD.MOV.U32 R70, RZ, RZ, R140 ;  /* 0x000000ffff467224 */ /* 0x000fc600078e008c */
[----:B------:R-:W4:Y:S04]  /*14d0*/  LDS.128 R56, [R40+UR12] ;  /* 0x0000000c28387984 */ /* 0x000f280008000c00 */
[----:B------:R-:W-:Y:S04]  /*14e0*/  LDS.128 R44, [R40+UR12+0x200] ;  /* 0x0002000c282c7984 */ /* 0x000fe80008000c00 */
[----:B------:R-:W-:Y:S04]  /*14f0*/  LDS.128 R48, [R40+UR12+0x400] ;  /* 0x0004000c28307984 */ /* 0x000fe80008000c00 */
[----:B------:R-:W-:Y:S01]  /*1500*/  LDS.128 R52, [R40+UR12+0x600] ;  /* 0x0006000c28347984 */ /* 0x000fe20008000c00 */
[----:B------:R-:W-:Y:S01]  /*1510*/  IMAD.MOV.U32 R71, RZ, RZ, R142 ;  /* 0x000000ffff477224 */ /* 0x000fe200078e008e */
[----:B------:R-:W-:Y:S01]  /*1520*/  BAR.SYNC.DEFER_BLOCKING 0x0 ;  /* 0x0000000000007b1d */ /* 0x000fe20000010000 */
[----:B------:R-:W-:Y:S01]  /*1530*/  IMAD.MOV.U32 R64, RZ, RZ, R120 ;  /* 0x000000ffff407224 */ /* 0x000fe200078e0078 */
[----:B------:R-:W-:Y:S01]  /*1540*/  MOV R66, R136 ;  /* 0x0000008800427202 */ /* 0x000fe20000000f00 */
[----:B------:R-:W-:Y:S01]  /*1550*/  IMAD.MOV.U32 R65, RZ, RZ, R122 ;  /* 0x000000ffff417224 */ /* 0x000fe200078e007a */
[----:B---3--:R-:W-:Y:S01]  /*1560*/  MOV R60, R128 ;  /* 0x00000080003c7202 */ /* 0x008fe20000000f00 */
[----:B------:R-:W-:Y:S01]  /*1570*/  IMAD.MOV.U32 R67, RZ, RZ, R138 ;  /* 0x000000ffff437224 */ /* 0x000fe200078e008a */
[----:B------:R-:W-:Y:S01]  /*1580*/  MOV R63, R146 ;  /* 0x00000092003f7202 */ /* 0x000fe20000000f00 */
        /* <DEDUP_REMOVED lines=15> */
[----:B------:R3:W-:Y:S01]  /*1680*/  STS.128 [R154+UR12+0x800], R68 ;  /* 0x000800449a007988 */ /* 0x0007e20008000c0c */
[----:B------:R-:W-:Y:S02]  /*1690*/  IMAD.MOV.U32 R94, RZ, RZ, R141 ;  /* 0x000000ffff5e7224 */ /* 0x000fe400078e008d */
[----:B------:R-:W-:Y:S02]  /*16a0*/  IMAD.MOV.U32 R96, RZ, RZ, R133 ;  /* 0x000000ffff607224 */ /* 0x000fe400078e0085 */
[----:B------:R-:W-:Y:S01]  /*16b0*/  IMAD.MOV.U32 R98, RZ, RZ, R149 ;  /* 0x000000ffff627224 */ /* 0x000fe200078e0095 */
[----:B------:R-:W-:Y:S04]  /*16c0*/  STS.128 [R154+UR12], R64 ;  /* 0x000000409a007988 */ /* 0x000fe80008000c0c */
[----:B------:R2:W-:Y:S01]  /*16d0*/  STS.128 [R154+UR12+0x1000], R60 ;  /* 0x0010003c9a007988 */ /* 0x0005e20008000c0c */
[----:B---3--:R-:W-:Y:S01]  /*16e0*/  IMAD.MOV.U32 R68, RZ, RZ, R129 ;  /* 0x000000ffff447224 */ /* 0x008fe200078e0081 */
[----:B------:R-:W-:Y:S01]  /*16f0*/  MOV R69, R131 ;  /* 0x0000008300457202 */ /* 0x000fe20000000f00 */
[----:B------:R-:W-:Y:S01]  /*1700*/  IMAD.MOV.U32 R70, RZ, RZ, R145 ;  /* 0x000000ffff467224 */ /* 0x000fe200078e0091 */
[----:B------:R-:W-:Y:S01]  /*1710*/  MOV R71, R147 ;  /* 0x0000009300477202 */ /* 0x000fe20000000f00 */
[----:B------:R-:W-:Y:S04]  /*1720*/  STS.128 [R154+UR12+0x1800], R76 ;  /* 0x0018004c9a007988 */ /* 0x000fe80008000c0c */
[----:B------:R-:W-:Y:S04]  /*1730*/  STS.128 [R42+UR12], R88 ;  /* 0x000000582a007988 */ /* 0x000fe80008000c0c */
[----:B------:R-:W-:Y:S04]  /*1740*/  STS.128 [R42+UR12+0x800], R92 ;  /* 0x0008005c2a007988 */ /* 0x000fe80008000c0c */
[----:B------:R3:W-:Y:S04]  /*1750*/  STS.128 [R42+UR12+0x1000], R68 ;  /* 0x001000442a007988 */ /* 0x0007e80008000c0c */
[----:B------:R5:W-:Y:S01]  /*1760*/  STS.128 [R42+UR12+0x1800], R96 ;  /* 0x001800602a007988 */ /* 0x000be20008000c0c */
[----:B------:R-:W-:Y:S01]  /*1770*/  BAR.SYNC.DEFER_BLOCKING 0x0 ;  /* 0x0000000000007b1d */ /* 0x000fe20000010000 */
[----:B--2---:R-:W-:Y:S01]  /*1780*/  LEA R60, P0, R161, R74, 0x5 ;  /* 0x0000004aa13c7211 */ /* 0x004fe200078028ff */
[----:B------:R-:W-:Y:S01]  /*1790*/  IMAD.SHL.U32 R80, R153, 0x100, RZ ;  /* 0x0000010099507824 */ /* 0x000fe200078e00ff */
[----:B------:R-:W-:-:S02]  /*17a0*/  SHF.L.U32 R82, R23, 0x8, RZ ;  /* 0x0000000817527819 */ /* 0x000fc400000006ff */
[----:B------:R-:W-:Y:S01]  /*17b0*/  LEA.HI.X R61, R152, R75, RZ, 0x2, P0 ;  /* 0x0000004b983d7211 */ /* 0x000fe200000f14ff */
[----:B------:R-:W-:Y:S01]  /*17c0*/  IMAD.SHL.U32 R84, R21, 0x100, RZ ;  /* 0x0000010015547824 */ /* 0x000fe200078e00ff */
[-C--:B------:R-:W-:Y:S02]  /*17d0*/  LEA R62, P0, R159, R74.reuse, 0xa ;  /* 0x0000004a9f3e7211 */ /* 0x080fe400078050ff */
[-C--:B---3--:R-:W-:Y:S02]  /*17e0*/  LEA R68, P3, R153, R74.reuse, 0xa ;  /* 0x0000004a99447211 */ /* 0x088fe400078650ff */
[-C--:B------:R-:W-:Y:S02]  /*17f0*/  LEA R70, P4, R23, R74.reuse, 0xa ;  /* 0x0000004a17467211 */ /* 0x080fe400078850ff */
[-C--:B------:R-:W-:Y:S02]  /*1800*/  LEA R64, P1, R157, R74.reuse, 0xa ;  /* 0x0000004a9d407211 */ /* 0x080fe400078250ff */
[----:B------:R-:W-:-:S02]  /*1810*/  LEA R66, P2, R155, R74, 0xa ;  /* 0x0000004a9b427211 */ /* 0x000fc400078450ff */
[-C--:B------:R-:W-:Y:S02]  /*1820*/  LEA R72, P5, R21, R74.reuse, 0xa ;  /* 0x0000004a15487211 */ /* 0x080fe400078a50ff */
[C---:B------:R-:W-:Y:S02]  /*1830*/  LEA R74, P6, R3.reuse, R74, 0xa ;  /* 0x0000004a034a7211 */ /* 0x040fe400078c50ff */
[----:B-----5:R-:W-:Y:S02]  /*1840*/  SHF.L.U32 R42, R3, 0x8, RZ ;  /* 0x00000008032a7819 */ /* 0x020fe400000006ff */
[-C--:B------:R-:W-:Y:S01]  /*1850*/  LEA.HI.X R63, R22, R75.reuse, RZ, 0x2, P0 ;  /* 0x0000004b163f7211 */ /* 0x080fe200000f14ff */
[----:B------:R-:W2:Y:S01]  /*1860*/  LDS.128 R76, [R40+UR12] ;  /* 0x0000000c284c7984 */ /* 0x000ea20008000c00 */
[-C--:B------:R-:W-:Y:S02]  /*1870*/  LEA.HI.X R69, R80, R75.reuse, RZ, 0x2, P3 ;  /* 0x0000004b50457211 */ /* 0x080fe400018f14ff */
[----:B------:R-:W-:-:S02]  /*1880*/  LEA.HI.X R71, R82, R75, RZ, 0x2, P4 ;  /* 0x0000004b52477211 */ /* 0x000fc400020f14ff */
[-C--:B------:R-:W-:Y:S01]  /*1890*/  LEA.HI.X R65, R2, R75.reuse, RZ, 0x2, P1 ;  /* 0x0000004b02417211 */ /* 0x080fe200008f14ff */
[----:B------:R-:W3:Y:S01]  /*18a0*/  LDS.128 R80, [R40+UR12+0x200] ;  /* 0x0002000c28507984 */ /* 0x000ee20008000c00 */
[-C--:B------:R-:W-:Y:S02]  /*18b0*/  LEA.HI.X R67, R20, R75.reuse, RZ, 0x2, P2 ;  /* 0x0000004b14437211 */ /* 0x080fe400010f14ff */
[-C--:B------:R-:W-:Y:S02]  /*18c0*/  LEA.HI.X R73, R84, R75.reuse, RZ, 0x2, P5 ;  /* 0x0000004b54497211 */ /* 0x080fe400028f14ff */
[----:B------:R-:W-:Y:S01]  /*18d0*/  LEA.HI.X R75, R42, R75, RZ, 0x2, P6 ;  /* 0x0000004b2a4b7211 */ /* 0x000fe200030f14ff */
[----:B------:R-:W-:-:S04]  /*18e0*/  IMAD.WIDE.U32 R2, R0, 0x4, R60 ;  /* 0x0000000400027825 */ /* 0x000fc800078e003c */
[----:B------:R-:W-:-:S04]  /*18f0*/  IMAD.WIDE.U32 R20, R0, 0x4, R62 ;  /* 0x0000000400147825 */ /* 0x000fc800078e003e */
[----:B------:R-:W-:-:S04]  /*1900*/  IMAD.WIDE.U32 R60, R0, 0x4, R68 ;  /* 0x00000004003c7825 */ /* 0x000fc800078e0044 */
[C---:B------:R-:W-:Y:S02]  /*1910*/  IMAD.WIDE.U32 R62, R0.reuse, 0x4, R70 ;  /* 0x00000004003e7825 */ /* 0x040fe400078e0046 */
[----:B------:R-:W5:Y:S02]  /*1920*/  LDS.128 R68, [R40+UR12+0x400] ;  /* 0x0004000c28447984 */ /* 0x000f640008000c00 */
[----:B------:R-:W-:-:S04]  /*1930*/  IMAD.WIDE.U32 R22, R0, 0x4, R64 ;  /* 0x0000000400167825 */ /* 0x000fc800078e0040 */
[----:B------:R-:W-:-:S04]  /*1940*/  IMAD.WIDE.U32 R42, R0, 0x4, R66 ;  /* 0x00000004002a7825 */ /* 0x000fc800078e0042 */
[----:B------:R-:W-:-:S04]  /*1950*/  IMAD.WIDE.U32 R64, R0, 0x4, R72 ;  /* 0x0000000400407825 */ /* 0x000fc800078e0048 */
[----:B------:R-:W-:Y:S02]  /*1960*/  IMAD.WIDE.U32 R66, R0, 0x4, R74 ;  /* 0x0000000400427825 */ /* 0x000fe400078e004a */
[----:B------:R-:W5:Y:S04]  /*1970*/  LDS.128 R72, [R40+UR12+0x600] ;  /* 0x0006000c28487984 */ /* 0x000f680008000c00 */
[----:B-1----:R-:W-:Y:S04]  /*1980*/  STG.E desc[UR14][R2.64], R16 ;  /* 0x0000001002007986 */ /* 0x002fe8000c10190e */
[----:B------:R-:W-:Y:S04]  /*1990*/  STG.E desc[UR14][R2.64+0x80], R18 ;  /* 0x0000801202007986 */ /* 0x000fe8000c10190e */
[----:B0-----:R-:W-:Y:S04]  /*19a0*/  STG.E desc[UR14][R2.64+0x100], R36 ;  /* 0x0001002402007986 */ /* 0x001fe8000c10190e */
[----:B------:R-:W-:Y:S04]  /*19b0*/  STG.E desc[UR14][R2.64+0x180], R38 ;  /* 0x0001802602007986 */ /* 0x000fe8000c10190e */
[----:B----4-:R-:W-:Y:S04]  /*19c0*/  STG.E desc[UR14][R2.64+0x200], R56 ;  /* 0x0002003802007986 */ /* 0x010fe8000c10190e */
[----:B------:R-:W-:Y:S04]  /*19d0*/  STG.E desc[UR14][R2.64+0x280], R58 ;  /* 0x0002803a02007986 */ /* 0x000fe8000c10190e */
[----:B--2---:R-:W-:Y:S04]  /*19e0*/  STG.E desc[UR14][R2.64+0x300], R76 ;  /* 0x0003004c02007986 */ /* 0x004fe8000c10190e */
[----:B------:R-:W-:Y:S04]  /*19f0*/  STG.E desc[UR14][R2.64+0x380], R78 ;  /* 0x0003804e02007986 */ /* 0x000fe8000c10190e */
        /* <DEDUP_REMOVED lines=14> */
[----:B---3--:R-:W-:Y:S04]  /*1ae0*/  STG.E desc[UR14][R22.64+0x300], R80 ;  /* 0x0003005016007986 */ /* 0x008fe8000c10190e */
        /* <DEDUP_REMOVED lines=15> */
[----:B-----5:R-:W-:Y:S04]  /*1be0*/  STG.E desc[UR14][R60.64+0x300], R68 ;  /* 0x000300443c007986 */ /* 0x020fe8000c10190e */
        /* <DEDUP_REMOVED lines=24> */
[----:B------:R-:W-:Y:S01]  /*1d70*/  STG.E desc[UR14][R66.64+0x380], R75 ;  /* 0x0003804b42007986 */ /* 0x000fe2000c10190e */
[----:B------:R-:W-:Y:S05]  /*1d80*/  EXIT ;  /* 0x000000000000794d */ /* 0x000fea0003800000 */
.L_x_0:
[----:B------:R-:W-:-:S00]  /*1d90*/  BRA `(.L_x_0) ;  /* 0xfffffffc00fc7947 */ /* 0x000fc0000383ffff */
[----:B------:R-:W-:-:S00]  /*1da0*/  NOP ;  /* 0x0000000000007918 */ /* 0x000fc00000000000 */
        /* <DEDUP_REMOVED lines=13> */
.L_x_1:


//--------------------- .nv.shared.gluon_mma      --------------------------
	.section	.nv.shared.gluon_mma,"aw",@nobits
	.sectionflags	@""
	.align	16
	.zero		1024


//--------------------- .nv.shared.reserved.0     --------------------------
	.section	.nv.shared.reserved.0,"aw",@nobits
	.weak		__nv_reservedSMEM_offset_0_alias
	.size		__nv_reservedSMEM_offset_0_alias, 0, 0
	.other		__nv_reservedSMEM_offset_0_alias,@"STO_CUDA_RESERVED_SHARED STV_DEFAULT"
__nv_reservedSMEM_offset_0_alias:
	.zero		0


//--------------------- .nv.constant0.gluon_mma   --------------------------
	.section	.nv.constant0.gluon_mma,"a",@progbits
	.sectionflags	@""
	.align	4
.nv.constant0.gluon_mma:
	.zero		568


//--------------------- SYMBOLS --------------------------

	.type		.nv.reservedSmem.offset0,@object
	.size		.nv.reservedSmem.offset0,0x4
